	.headerflags	@"EF_CUDA_TEXMODE_UNIFIED EF_CUDA_64BIT_ADDRESS EF_CUDA_ACCELERATORS EF_CUDA_SM90 EF_CUDA_VIRTUAL_SM(EF_CUDA_SM90)"
	.elftype	@"ET_EXEC"


//--------------------- .nv.info                  --------------------------
	.section	.nv.info,"",@"SHT_CUDA_INFO"
	.align	4


	//----- nvinfo : EIATTR_REGCOUNT
	.align		4
        /*0000*/ 	.byte	0x04, 0x2f
        /*0002*/ 	.short	(.L_3 - .L_2)
	.align		4
.L_2:
        /*0004*/ 	.word	index@(triton_poi_fused_pixel_shuffle_16)
        /*0008*/ 	.word	0x00000022


	//----- nvinfo : EIATTR_MIN_STACK_SIZE
	.align		4
.L_3:
        /*000c*/ 	.byte	0x04, 0x12
        /*000e*/ 	.short	(.L_5 - .L_4)
	.align		4
.L_4:
        /*0010*/ 	.word	index@(triton_poi_fused_pixel_shuffle_16)
        /*0014*/ 	.word	0x00000000


	//----- nvinfo : EIATTR_FRAME_SIZE
	.align		4
.L_5:
        /*0018*/ 	.byte	0x04, 0x11
        /*001a*/ 	.short	(.L_7 - .L_6)
	.align		4
.L_6:
        /*001c*/ 	.word	index@(triton_poi_fused_pixel_shuffle_16)
        /*0020*/ 	.word	0x00000000


	//----- nvinfo : EIATTR_MIN_STACK_SIZE
	.align		4
.L_7:
        /*0024*/ 	.byte	0x04, 0x12
        /*0026*/ 	.short	(.L_9 - .L_8)
	.align		4
.L_8:
        /*0028*/ 	.word	index@(triton_poi_fused_pixel_shuffle_16)
        /*002c*/ 	.word	0x00000000
.L_9:


//--------------------- .nv.info.triton_poi_fused_pixel_shuffle_16 --------------------------
	.section	.nv.info.triton_poi_fused_pixel_shuffle_16,"",@"SHT_CUDA_INFO"
	.sectionflags	@""
	.align	4


	//----- nvinfo : EIATTR_CUDA_API_VERSION
	.align		4
        /*0000*/ 	.byte	0x04, 0x37
        /*0002*/ 	.short	(.L_11 - .L_10)
.L_10:
        /*0004*/ 	.word	0x0000007c


	//----- nvinfo : EIATTR_KPARAM_INFO
	.align		4
.L_11:
        /*0008*/ 	.byte	0x04, 0x17
        /*000a*/ 	.short	(.L_13 - .L_12)
.L_12:
        /*000c*/ 	.word	0x00000000
        /*0010*/ 	.short	0x0007
        /*0012*/ 	.short	0x0034
        /*0014*/ 	.byte	0x00, 0xf0, 0x11, 0x00


	//----- nvinfo : EIATTR_KPARAM_INFO
	.align		4
.L_13:
        /*0018*/ 	.byte	0x04, 0x17
        /*001a*/ 	.short	(.L_15 - .L_14)
.L_14:
        /*001c*/ 	.word	0x00000000
        /*0020*/ 	.short	0x0006
        /*0022*/ 	.short	0x0030
        /*0024*/ 	.byte	0x00, 0xf0, 0x11, 0x00


	//----- nvinfo : EIATTR_KPARAM_INFO
	.align		4
.L_15:
        /*0028*/ 	.byte	0x04, 0x17
        /*002a*/ 	.short	(.L_17 - .L_16)
.L_16:
        /*002c*/ 	.word	0x00000000
        /*0030*/ 	.short	0x0005
        /*0032*/ 	.short	0x0028
        /*0034*/ 	.byte	0x00, 0xf4, 0x21, 0x00


	//----- nvinfo : EIATTR_KPARAM_INFO
	.align		4
.L_17:
        /*0038*/ 	.byte	0x04, 0x17
        /*003a*/ 	.short	(.L_19 - .L_18)
.L_18:
        /*003c*/ 	.word	0x00000000
        /*0040*/ 	.short	0x0004
        /*0042*/ 	.short	0x0020
        /*0044*/ 	.byte	0x00, 0xf4, 0x21, 0x00


	//----- nvinfo : EIATTR_KPARAM_INFO
	.align		4
.L_19:
        /*0048*/ 	.byte	0x04, 0x17
        /*004a*/ 	.short	(.L_21 - .L_20)
.L_20:
        /*004c*/ 	.word	0x00000000
        /*0050*/ 	.short	0x0003
        /*0052*/ 	.short	0x0018
        /*0054*/ 	.byte	0x00, 0xf4, 0x21, 0x00


	//----- nvinfo : EIATTR_KPARAM_INFO
	.align		4
.L_21:
        /*0058*/ 	.byte	0x04, 0x17
        /*005a*/ 	.short	(.L_23 - .L_22)
.L_22:
        /*005c*/ 	.word	0x00000000
        /*0060*/ 	.short	0x0002
        /*0062*/ 	.short	0x0010
        /*0064*/ 	.byte	0x00, 0xf4, 0x21, 0x00


	//----- nvinfo : EIATTR_KPARAM_INFO
	.align		4
.L_23:
        /*0068*/ 	.byte	0x04, 0x17
        /*006a*/ 	.short	(.L_25 - .L_24)
.L_24:
        /*006c*/ 	.word	0x00000000
        /*0070*/ 	.short	0x0001
        /*0072*/ 	.short	0x0008
        /*0074*/ 	.byte	0x00, 0xf4, 0x21, 0x00


	//----- nvinfo : EIATTR_KPARAM_INFO
	.align		4
.L_25:
        /*0078*/ 	.byte	0x04, 0x17
        /*007a*/ 	.short	(.L_27 - .L_26)
.L_26:
        /*007c*/ 	.word	0x00000000
        /*0080*/ 	.short	0x0000
        /*0082*/ 	.short	0x0000
        /*0084*/ 	.byte	0x00, 0xf4, 0x21, 0x00


	//----- nvinfo : EIATTR_SPARSE_MMA_MASK
	.align		4
.L_27:
        /*0088*/ 	.byte	0x03, 0x50
        /*008a*/ 	.short	0x0000


	//----- nvinfo : EIATTR_MAXREG_COUNT
	.align		4
        /*008c*/ 	.byte	0x03, 0x1b
        /*008e*/ 	.short	0x00ff


	//----- nvinfo : EIATTR_EXIT_INSTR_OFFSETS
	.align		4
        /*0090*/ 	.byte	0x04, 0x1c
        /*0092*/ 	.short	(.L_29 - .L_28)


	//   ....[0]....
.L_28:
        /*0094*/ 	.word	0x000011c0


	//   ....[1]....
        /*0098*/ 	.word	0x000011e0


	//----- nvinfo : EIATTR_REQNTID
	.align		4
.L_29:
        /*009c*/ 	.byte	0x04, 0x10
        /*009e*/ 	.short	(.L_31 - .L_30)
.L_30:
        /*00a0*/ 	.word	0x00000080
        /*00a4*/ 	.word	0x00000001
        /*00a8*/ 	.word	0x00000001


	//----- nvinfo : EIATTR_CBANK_PARAM_SIZE
	.align		4
.L_31:
        /*00ac*/ 	.byte	0x03, 0x19
        /*00ae*/ 	.short	0x0038


	//----- nvinfo : EIATTR_PARAM_CBANK
	.align		4
        /*00b0*/ 	.byte	0x04, 0x0a
        /*00b2*/ 	.short	(.L_33 - .L_32)
	.align		4
.L_32:
        /*00b4*/ 	.word	index@(.nv.constant0.triton_poi_fused_pixel_shuffle_16)
        /*00b8*/ 	.short	0x0210
        /*00ba*/ 	.short	0x0038


	//----- nvinfo : EIATTR_SW_WAR
	.align		4
.L_33:
        /*00bc*/ 	.byte	0x04, 0x36
        /*00be*/ 	.short	(.L_35 - .L_34)
.L_34:
        /*00c0*/ 	.word	0x00000008
.L_35:


//--------------------- .nv.callgraph             --------------------------
	.section	.nv.callgraph,"",@"SHT_CUDA_CALLGRAPH"
	.align	4
	.sectionentsize	8
	.align		4
        /*0000*/ 	.word	0x00000000
	.align		4
        /*0004*/ 	.word	0xffffffff
	.align		4
        /*0008*/ 	.word	0x00000000
	.align		4
        /*000c*/ 	.word	0xfffffffe
	.align		4
        /*0010*/ 	.word	0x00000000
	.align		4
        /*0014*/ 	.word	0xfffffffd
	.align		4
        /*0018*/ 	.word	0x00000000
	.align		4
        /*001c*/ 	.word	0xfffffffc


//--------------------- .nv.constant4             --------------------------
	.section	.nv.constant4,"a",@progbits
	.align	8
	.align		8
.nv.constant4:
        /*0000*/ 	.dword	_$_str
	.align		8
        /*0008*/ 	.dword	_$_str_$_2


//--------------------- .text.triton_poi_fused_pixel_shuffle_16 --------------------------
	.section	.text.triton_poi_fused_pixel_shuffle_16,"ax",@progbits
	.sectionflags	@"SHF_BARRIERS=1"
	.align	128
        .global         triton_poi_fused_pixel_shuffle_16
        .type           triton_poi_fused_pixel_shuffle_16,@function
        .size           triton_poi_fused_pixel_shuffle_16,(.L_x_1 - triton_poi_fused_pixel_shuffle_16)
        .other          triton_poi_fused_pixel_shuffle_16,@"STO_CUDA_ENTRY STV_DEFAULT"
triton_poi_fused_pixel_shuffle_16:
.text.triton_poi_fused_pixel_shuffle_16:
[----:B------:R-:W0:Y:S01]  /*0000*/  LDC R1, c[0x0][0x28] ;  /* 0x00000a00ff017b82 */ /* 0x000e220000000800 */
[----:B------:R-:W1:Y:S07]  /*0010*/  S2R R0, SR_CTAID.Y ;  /* 0x0000000000007919 */ /* 0x000e6e0000002600 */
[----:B------:R-:W2:Y:S01]  /*0020*/  LDC.64 R8, c[0x0][0x210] ;  /* 0x00008400ff087b82 */ /* 0x000ea20000000a00 */
[----:B------:R-:W-:Y:S01]  /*0030*/  ULDC.64 UR6, c[0x0][0x208] ;  /* 0x0000820000067ab9 */ /* 0x000fe20000000a00 */
[----:B------:R-:W3:Y:S01]  /*0040*/  S2R R21, SR_TID.X ;  /* 0x0000000000157919 */ /* 0x000ee20000002100 */
[----:B------:R-:W4:Y:S01]  /*0050*/  S2R R13, SR_CTAID.X ;  /* 0x00000000000d7919 */ /* 0x000f220000002500 */
[----:B-1----:R-:W-:Y:S01]  /*0060*/  IMAD.SHL.U32 R3, R0, 0x80, RZ ;  /* 0x0000008000037824 */ /* 0x002fe200078e00ff */
[----:B------:R-:W-:Y:S01]  /*0070*/  SHF.R.S32.HI R12, RZ, 0x18, R0 ;  /* 0x00000018ff0c7819 */ /* 0x000fe20000011400 */
[----:B---3--:R-:W-:-:S03]  /*0080*/  IMAD.SHL.U32 R22, R21, 0x4, RZ ;  /* 0x0000000415167824 */ /* 0x008fc600078e00ff */
[----:B------:R-:W-:Y:S02]  /*0090*/  SGXT R12, R12, 0x1 ;  /* 0x000000010c0c781a */ /* 0x000fe40000000200 */
[----:B------:R-:W-:Y:S01]  /*00a0*/  SHF.R.U32.HI R10, RZ, 0x5, R21 ;  /* 0x00000005ff0a7819 */ /* 0x000fe20000011615 */
[----:B----4-:R-:W-:Y:S01]  /*00b0*/  IMAD.SHL.U32 R13, R13, 0x8, RZ ;  /* 0x000000080d0d7824 */ /* 0x010fe200078e00ff */
[----:B------:R-:W-:-:S04]  /*00c0*/  LOP3.LUT R5, R3, 0x7c, R22, 0xf8, !PT ;  /* 0x0000007c03057812 */ /* 0x000fc800078ef816 */
[CC--:B------:R-:W-:Y:S02]  /*00d0*/  LEA.HI R0, R12.reuse, R5.reuse, RZ, 0x3 ;  /* 0x000000050c007211 */ /* 0x0c0fe400078f18ff */
[----:B------:R-:W-:Y:S02]  /*00e0*/  LEA.HI R4, R12, R5, RZ, 0x6 ;  /* 0x000000050c047211 */ /* 0x000fe400078f30ff */
[----:B------:R-:W-:Y:S02]  /*00f0*/  SHF.R.S32.HI R2, RZ, 0x3, R0 ;  /* 0x00000003ff027819 */ /* 0x000fe40000011400 */
[----:B------:R-:W-:Y:S02]  /*0100*/  LOP3.LUT R0, R0, 0xfffffff8, RZ, 0xc0, !PT ;  /* 0xfffffff800007812 */ /* 0x000fe400078ec0ff */
[----:B------:R-:W-:-:S04]  /*0110*/  LEA.HI R6, R2, R2, RZ, 0x3 ;  /* 0x0000000202067211 */ /* 0x000fc800078f18ff */
[----:B------:R-:W-:Y:S02]  /*0120*/  LOP3.LUT R7, R6, 0x7ffff8, RZ, 0xc0, !PT ;  /* 0x007ffff806077812 */ /* 0x000fe400078ec0ff */
[----:B------:R-:W-:-:S03]  /*0130*/  SHF.R.S32.HI R6, RZ, 0x6, R4 ;  /* 0x00000006ff067819 */ /* 0x000fc60000011404 */
[----:B------:R-:W-:Y:S01]  /*0140*/  IMAD.IADD R11, R2, 0x1, -R7 ;  /* 0x00000001020b7824 */ /* 0x000fe200078e0a07 */
[----:B------:R-:W-:Y:S01]  /*0150*/  LEA.HI R2, R12, R5, RZ, 0x9 ;  /* 0x000000050c027211 */ /* 0x000fe200078f48ff */
[----:B------:R-:W-:Y:S01]  /*0160*/  IMAD.IADD R5, R5, 0x1, -R0 ;  /* 0x0000000105057824 */ /* 0x000fe200078e0a00 */
[----:B------:R-:W-:-:S03]  /*0170*/  LEA.HI R4, R6, R6, RZ, 0x3 ;  /* 0x0000000606047211 */ /* 0x000fc600078f18ff */
[----:B------:R-:W-:Y:S01]  /*0180*/  IMAD.SHL.U32 R2, R2, 0x8, RZ ;  /* 0x0000000802027824 */ /* 0x000fe200078e00ff */
[----:B------:R-:W-:-:S04]  /*0190*/  LOP3.LUT R7, R4, 0x1ffffff8, RZ, 0xc0, !PT ;  /* 0x1ffffff804077812 */ /* 0x000fc800078ec0ff */
[----:B------:R-:W-:Y:S01]  /*01a0*/  LOP3.LUT R4, R2, 0xfffff000, RZ, 0xc0, !PT ;  /* 0xfffff00002047812 */ /* 0x000fe200078ec0ff */
[----:B------:R-:W-:Y:S01]  /*01b0*/  IMAD.IADD R6, R6, 0x1, -R7 ;  /* 0x0000000106067824 */ /* 0x000fe200078e0a07 */
[----:B------:R-:W-:-:S03]  /*01c0*/  SGXT.U32 R2, R10, 0x2 ;  /* 0x000000020a02781a */ /* 0x000fc60000000000 */
[----:B------:R-:W-:Y:S01]  /*01d0*/  IMAD R11, R11, 0x200, R4 ;  /* 0x000002000b0b7824 */ /* 0x000fe200078e0204 */
[----:B------:R-:W-:Y:S01]  /*01e0*/  LOP3.LUT R0, R13, R2, RZ, 0xfc, !PT ;  /* 0x000000020d007212 */ /* 0x000fe200078efcff */
[----:B------:R-:W-:Y:S01]  /*01f0*/  IMAD R5, R6, 0x8, R5 ;  /* 0x0000000806057824 */ /* 0x000fe200078e0205 */
[----:B------:R-:W-:Y:S02]  /*0200*/  LOP3.LUT R10, R13, 0x4, R2, 0xfe, !PT ;  /* 0x000000040d0a7812 */ /* 0x000fe400078efe02 */
[C---:B------:R-:W-:Y:S01]  /*0210*/  ISETP.GE.AND P0, PT, R0.reuse, 0x8, PT ;  /* 0x000000080000780c */ /* 0x040fe20003f06270 */
[--C-:B------:R-:W-:Y:S01]  /*0220*/  IMAD R4, R0, 0x40, R11.reuse ;  /* 0x0000004000047824 */ /* 0x100fe200078e020b */
[C---:B------:R-:W-:Y:S01]  /*0230*/  ISETP.GE.AND P1, PT, R10.reuse, 0x8, PT ;  /* 0x000000080a00780c */ /* 0x040fe20003f26270 */
[----:B------:R-:W-:Y:S02]  /*0240*/  IMAD R6, R10, 0x40, R11 ;  /* 0x000000400a067824 */ /* 0x000fe400078e020b */
[----:B------:R-:W-:-:S02]  /*0250*/  IMAD.IADD R15, R5, 0x1, R4 ;  /* 0x00000001050f7824 */ /* 0x000fc400078e0204 */
[----:B------:R-:W-:Y:S01]  /*0260*/  IMAD.IADD R17, R5, 0x1, R6 ;  /* 0x0000000105117824 */ /* 0x000fe200078e0206 */
[----:B------:R-:W-:Y:S02]  /*0270*/  CS2R R4, SRZ ;  /* 0x0000000000047805 */ /* 0x000fe4000001ff00 */
[----:B------:R-:W-:Y:S01]  /*0280*/  CS2R R6, SRZ ;  /* 0x0000000000067805 */ /* 0x000fe2000001ff00 */
[----:B--2---:R-:W-:Y:S01]  /*0290*/  IMAD.WIDE R14, R15, 0x4, R8 ;  /* 0x000000040f0e7825 */ /* 0x004fe200078e0208 */
[----:B------:R-:W-:-:S03]  /*02a0*/  CS2R R10, SRZ ;  /* 0x00000000000a7805 */ /* 0x000fc6000001ff00 */
[----:B------:R-:W-:Y:S01]  /*02b0*/  IMAD.WIDE R16, R17, 0x4, R8 ;  /* 0x0000000411107825 */ /* 0x000fe200078e0208 */
[----:B------:R-:W-:Y:S01]  /*02c0*/  CS2R R8, SRZ ;  /* 0x0000000000087805 */ /* 0x000fe2000001ff00 */
[----:B------:R1:W2:Y:S05]  /*02d0*/  @!P0 LDG.E.EL.128 R4, desc[UR6][R14.64] ;  /* 0x000000060e048981 */ /* 0x0002aa000c2e1d00 */
[----:B------:R3:W4:Y:S01]  /*02e0*/  @!P1 LDG.E.EL.128 R8, desc[UR6][R16.64] ;  /* 0x0000000610089981 */ /* 0x000722000c2e1d00 */
[----:B------:R-:W-:Y:S01]  /*02f0*/  SHF.R.U32.HI R0, RZ, 0x1, R21 ;  /* 0x00000001ff007819 */ /* 0x000fe20000011615 */
[----:B------:R-:W5:Y:S01]  /*0300*/  S2UR UR5, SR_CgaCtaId ;  /* 0x00000000000579c3 */ /* 0x000f620000008800 */
[----:B------:R-:W-:-:S02]  /*0310*/  UMOV UR4, 0x400 ;  /* 0x0000040000047882 */ /* 0x000fc40000000000 */
[----:B------:R-:W-:-:S04]  /*0320*/  SGXT.U32 R0, R0, 0x6 ;  /* 0x000000060000781a */ /* 0x000fc80000000000 */
[----:B------:R-:W-:-:S04]  /*0330*/  LOP3.LUT R3, R3, R0, RZ, 0xfc, !PT ;  /* 0x0000000003037212 */ /* 0x000fc800078efcff */
[CC--:B------:R-:W-:Y:S02]  /*0340*/  LEA.HI R0, R12.reuse, R3.reuse, RZ, 0x3 ;  /* 0x000000030c007211 */ /* 0x0c0fe400078f18ff */
[----:B-1----:R-:W-:Y:S02]  /*0350*/  LEA.HI R14, R12, R3, RZ, 0x9 ;  /* 0x000000030c0e7211 */ /* 0x002fe400078f48ff */
[----:B------:R-:W-:Y:S02]  /*0360*/  SHF.R.S32.HI R0, RZ, 0x3, R0 ;  /* 0x00000003ff007819 */ /* 0x000fe40000011400 */
[----:B------:R-:W-:Y:S02]  /*0370*/  SHF.R.S32.HI R20, RZ, 0x9, R14 ;  /* 0x00000009ff147819 */ /* 0x000fe4000001140e */
[----:B------:R-:W-:Y:S02]  /*0380*/  LEA.HI R14, R0, R0, RZ, 0x3 ;  /* 0x00000000000e7211 */ /* 0x000fe400078f18ff */
[----:B------:R-:W-:-:S02]  /*0390*/  LEA.HI R18, R20, R20, RZ, 0x2 ;  /* 0x0000001414127211 */ /* 0x000fc400078f10ff */
[----:B------:R-:W-:Y:S01]  /*03a0*/  LOP3.LUT R15, R14, 0x1ffffff8, RZ, 0xc0, !PT ;  /* 0x1ffffff80e0f7812 */ /* 0x000fe200078ec0ff */
[----:B------:R-:W-:Y:S01]  /*03b0*/  IMAD.SHL.U32 R14, R21, 0x20, RZ ;  /* 0x00000020150e7824 */ /* 0x000fe200078e00ff */
[----:B-----5:R-:W-:Y:S01]  /*03c0*/  UPRMT UR4, UR5, 0x654, UR4 ;  /* 0x0000065405047896 */ /* 0x020fe20008000004 */
[----:B---3--:R-:W-:Y:S02]  /*03d0*/  LOP3.LUT R17, R18, 0x3fffffc, RZ, 0xc0, !PT ;  /* 0x03fffffc12117812 */ /* 0x008fe400078ec0ff */
[----:B------:R-:W-:Y:S01]  /*03e0*/  IMAD.IADD R15, R0, 0x1, -R15 ;  /* 0x00000001000f7824 */ /* 0x000fe200078e0a0f */
[----:B------:R-:W-:Y:S02]  /*03f0*/  LOP3.LUT R19, R14, 0x3e0, RZ, 0xc0, !PT ;  /* 0x000003e00e137812 */ /* 0x000fe400078ec0ff */
[----:B------:R-:W-:Y:S01]  /*0400*/  LOP3.LUT R0, R13, 0x4, R22, 0xf8, !PT ;  /* 0x000000040d007812 */ /* 0x000fe200078ef816 */
[----:B------:R-:W-:Y:S01]  /*0410*/  IMAD.IADD R20, R20, 0x1, -R17 ;  /* 0x0000000114147824 */ /* 0x000fe200078e0a11 */
[C---:B------:R-:W-:Y:S01]  /*0420*/  LOP3.LUT R14, R19.reuse, 0x8, RZ, 0xfc, !PT ;  /* 0x00000008130e7812 */ /* 0x040fe200078efcff */
[----:B------:R-:W1:Y:S01]  /*0430*/  LDC.64 R16, c[0x0][0x218] ;  /* 0x00008600ff107b82 */ /* 0x000e620000000a00 */
[----:B------:R-:W-:Y:S01]  /*0440*/  LOP3.LUT R18, R19, 0x10, RZ, 0xfc, !PT ;  /* 0x0000001013127812 */ /* 0x000fe200078efcff */
[----:B------:R-:W-:Y:S01]  /*0450*/  IMAD R27, R15, 0x8, R0 ;  /* 0x000000080f1b7824 */ /* 0x000fe200078e0200 */
[----:B------:R-:W-:-:S02]  /*0460*/  LOP3.LUT R24, R19, 0x18, RZ, 0xfc, !PT ;  /* 0x0000001813187812 */ /* 0x000fc400078efcff */
[C---:B------:R-:W-:Y:S01]  /*0470*/  LOP3.LUT R2, R19.reuse, R2, RZ, 0xfc, !PT ;  /* 0x0000000213027212 */ /* 0x040fe200078efcff */
[----:B------:R-:W-:Y:S01]  /*0480*/  IMAD R20, R20, 0x40, R27 ;  /* 0x0000004014147824 */ /* 0x000fe200078e021b */
[----:B------:R-:W-:Y:S02]  /*0490*/  LEA.HI R13, R19, UR4, RZ, 0x1f ;  /* 0x00000004130d7c11 */ /* 0x000fe4000f8ff8ff */
[----:B------:R-:W-:Y:S02]  /*04a0*/  LEA.HI R19, R14, UR4, RZ, 0x1f ;  /* 0x000000040e137c11 */ /* 0x000fe4000f8ff8ff */
[----:B------:R-:W-:Y:S01]  /*04b0*/  LEA.HI R23, R18, UR4, RZ, 0x1f ;  /* 0x0000000412177c11 */ /* 0x000fe2000f8ff8ff */
[----:B------:R-:W-:Y:S01]  /*04c0*/  IMAD R13, R2, 0x4, R13 ;  /* 0x00000004020d7824 */ /* 0x000fe200078e020d */
[----:B------:R-:W-:Y:S01]  /*04d0*/  LEA.HI R25, R24, UR4, RZ, 0x1f ;  /* 0x0000000418197c11 */ /* 0x000fe2000f8ff8ff */
[----:B------:R-:W-:Y:S01]  /*04e0*/  IMAD R14, R2, 0x4, R19 ;  /* 0x00000004020e7824 */ /* 0x000fe200078e0213 */
[----:B------:R-:W-:Y:S01]  /*04f0*/  ISETP.GE.AND P0, PT, R0, 0x8, PT ;  /* 0x000000080000780c */ /* 0x000fe20003f06270 */
[----:B------:R-:W-:-:S02]  /*0500*/  IMAD R15, R2, 0x4, R23 ;  /* 0x00000004020f7824 */ /* 0x000fc400078e0217 */
[----:B------:R-:W-:Y:S02]  /*0510*/  IMAD R26, R2, 0x4, R25 ;  /* 0x00000004021a7824 */ /* 0x000fe400078e0219 */
[C---:B-1----:R-:W-:Y:S01]  /*0520*/  IMAD.WIDE R18, R20.reuse, 0x4, R16 ;  /* 0x0000000414127825 */ /* 0x042fe200078e0210 */
[----:B------:R-:W-:Y:S01]  /*0530*/  LOP3.LUT R2, R3, 0x40, RZ, 0xfc, !PT ;  /* 0x0000004003027812 */ /* 0x000fe200078efcff */
[----:B------:R-:W1:Y:S02]  /*0540*/  LDC.64 R24, c[0x0][0x220] ;  /* 0x00008800ff187b82 */ /* 0x000e640000000a00 */
[----:B-1----:R-:W-:Y:S01]  /*0550*/  IMAD.WIDE R28, R20, 0x4, R24 ;  /* 0x00000004141c7825 */ /* 0x002fe200078e0218 */
[----:B--2---:R-:W-:Y:S04]  /*0560*/  STS [R13], R4 ;  /* 0x000000040d007388 */ /* 0x004fe80000000800 */
[----:B------:R1:W-:Y:S04]  /*0570*/  STS [R14+0x20], R5 ;  /* 0x000020050e007388 */ /* 0x0003e80000000800 */
[----:B------:R-:W-:Y:S04]  /*0580*/  STS [R15+0x40], R6 ;  /* 0x000040060f007388 */ /* 0x000fe80000000800 */
[----:B------:R2:W-:Y:S01]  /*0590*/  STS [R26+0x60], R7 ;  /* 0x000060071a007388 */ /* 0x0005e20000000800 */
[----:B-1----:R-:W-:-:S03]  /*05a0*/  CS2R R4, SRZ ;  /* 0x0000000000047805 */ /* 0x002fc6000001ff00 */
[----:B----4-:R1:W-:Y:S04]  /*05b0*/  STS [R13+0x10], R8 ;  /* 0x000010080d007388 */ /* 0x0103e80000000800 */
[----:B------:R3:W-:Y:S01]  /*05c0*/  STS [R14+0x30], R9 ;  /* 0x000030090e007388 */ /* 0x0007e20000000800 */
[----:B--2---:R-:W-:-:S03]  /*05d0*/  CS2R R6, SRZ ;  /* 0x0000000000067805 */ /* 0x004fc6000001ff00 */
[----:B------:R2:W-:Y:S04]  /*05e0*/  STS [R15+0x50], R10 ;  /* 0x0000500a0f007388 */ /* 0x0005e80000000800 */
[----:B------:R4:W-:Y:S01]  /*05f0*/  STS [R26+0x70], R11 ;  /* 0x0000700b1a007388 */ /* 0x0009e20000000800 */
[----:B------:R-:W-:Y:S01]  /*0600*/  BAR.SYNC.DEFER_BLOCKING 0x0 ;  /* 0x0000000000007b1d */ /* 0x000fe20000010000 */
[CC--:B-1----:R-:W-:Y:S02]  /*0610*/  LEA.HI R8, R12.reuse, R2.reuse, RZ, 0x3 ;  /* 0x000000020c087211 */ /* 0x0c2fe400078f18ff */
[----:B------:R-:W-:-:S03]  /*0620*/  LEA.HI R12, R12, R2, RZ, 0x9 ;  /* 0x000000020c0c7211 */ /* 0x000fc600078f48ff */
[----:B------:R1:W5:Y:S01]  /*0630*/  @!P0 LDG.E.EL.128 R4, desc[UR6][R18.64] ;  /* 0x0000000612048981 */ /* 0x000362000c2e1d00 */
[----:B------:R-:W-:Y:S02]  /*0640*/  SHF.R.S32.HI R8, RZ, 0x3, R8 ;  /* 0x00000003ff087819 */ /* 0x000fe40000011408 */
[----:B------:R-:W-:Y:S02]  /*0650*/  SHF.R.S32.HI R13, RZ, 0x9, R12 ;  /* 0x00000009ff0d7819 */ /* 0x000fe4000001140c */
[----:B---3--:R-:W-:Y:S02]  /*0660*/  LEA.HI R9, R8, R8, RZ, 0x3 ;  /* 0x0000000808097211 */ /* 0x008fe400078f18ff */
[----:B--2---:R-:W-:Y:S02]  /*0670*/  LEA.HI R10, R13, R13, RZ, 0x2 ;  /* 0x0000000d0d0a7211 */ /* 0x004fe400078f10ff */
[----:B------:R-:W-:Y:S02]  /*0680*/  LOP3.LUT R9, R9, 0x1ffffff8, RZ, 0xc0, !PT ;  /* 0x1ffffff809097812 */ /* 0x000fe400078ec0ff */
[----:B------:R-:W-:-:S03]  /*0690*/  LOP3.LUT R10, R10, 0x3fffffc, RZ, 0xc0, !PT ;  /* 0x03fffffc0a0a7812 */ /* 0x000fc600078ec0ff */
[----:B------:R-:W-:Y:S01]  /*06a0*/  IMAD.IADD R12, R8, 0x1, -R9 ;  /* 0x00000001080c7824 */ /* 0x000fe200078e0a09 */
[----:B------:R-:W-:Y:S01]  /*06b0*/  CS2R R8, SRZ ;  /* 0x0000000000087805 */ /* 0x000fe2000001ff00 */
[----:B------:R-:W-:Y:S01]  /*06c0*/  IMAD.IADD R13, R13, 0x1, -R10 ;  /* 0x000000010d0d7824 */ /* 0x000fe200078e0a0a */
[----:B----4-:R-:W-:-:S03]  /*06d0*/  CS2R R10, SRZ ;  /* 0x00000000000a7805 */ /* 0x010fc6000001ff00 */
[----:B------:R-:W-:-:S03]  /*06e0*/  IMAD R13, R13, 0x8, R12 ;  /* 0x000000080d0d7824 */ /* 0x000fc600078e020c */
[----:B------:R2:W3:Y:S01]  /*06f0*/  @!P0 LDG.E.EL.128 R8, desc[UR6][R28.64] ;  /* 0x000000061c088981 */ /* 0x0004e2000c2e1d00 */
[----:B------:R-:W-:Y:S01]  /*0700*/  IMAD.U32 R23, R13, 0x8, R0 ;  /* 0x000000080d177824 */ /* 0x000fe200078e0000 */
[----:B-1----:R-:W-:Y:S02]  /*0710*/  CS2R R18, SRZ ;  /* 0x0000000000127805 */ /* 0x002fe4000001ff00 */
[----:B------:R-:W-:Y:S02]  /*0720*/  CS2R R12, SRZ ;  /* 0x00000000000c7805 */ /* 0x000fe4000001ff00 */
[----:B------:R-:W-:Y:S01]  /*0730*/  CS2R R14, SRZ ;  /* 0x00000000000e7805 */ /* 0x000fe2000001ff00 */
[----:B------:R-:W-:Y:S01]  /*0740*/  IMAD.WIDE R26, R23, 0x4, R16 ;  /* 0x00000004171a7825 */ /* 0x000fe200078e0210 */
[----:B------:R-:W-:-:S03]  /*0750*/  CS2R R16, SRZ ;  /* 0x0000000000107805 */ /* 0x000fc6000001ff00 */
[----:B------:R-:W-:Y:S01]  /*0760*/  IMAD.WIDE R24, R23, 0x4, R24 ;  /* 0x0000000417187825 */ /* 0x000fe200078e0218 */
[----:B------:R1:W4:Y:S04]  /*0770*/  @!P0 LDG.E.EL.128 R12, desc[UR6][R26.64] ;  /* 0x000000061a0c8981 */ /* 0x000328000c2e1d00 */
[----:B------:R1:W4:Y:S01]  /*0780*/  @!P0 LDG.E.EL.128 R16, desc[UR6][R24.64] ;  /* 0x0000000618108981 */ /* 0x000322000c2e1d00 */
[----:B------:R-:W-:Y:S01]  /*0790*/  LOP3.LUT R22, R22, 0x1fc, RZ, 0xc0, !PT ;  /* 0x000001fc16167812 */ /* 0x000fe200078ec0ff */
[----:B------:R-:W-:-:S03]  /*07a0*/  IMAD.SHL.U32 R21, R21, 0x2, RZ ;  /* 0x0000000215157824 */ /* 0x000fc600078e00ff */
[----:B--2---:R-:W-:Y:S02]  /*07b0*/  LOP3.LUT R28, R22, 0x200, RZ, 0xfc, !PT ;  /* 0x00000200161c7812 */ /* 0x004fe400078efcff */
[----:B------:R-:W-:Y:S02]  /*07c0*/  LOP3.LUT R21, R21, 0xfc, RZ, 0xc0, !PT ;  /* 0x000000fc15157812 */ /* 0x000fe400078ec0ff */
[----:B------:R-:W-:-:S03]  /*07d0*/  SHF.R.U32.HI R28, RZ, 0x1, R28 ;  /* 0x00000001ff1c7819 */ /* 0x000fc6000001161c */
[----:B------:R-:W-:Y:S01]  /*07e0*/  VIADD R21, R21, UR4 ;  /* 0x0000000415157c36 */ /* 0x000fe20008000000 */
[----:B------:R-:W-:-:S03]  /*07f0*/  LOP3.LUT R28, R28, 0x1fc, RZ, 0xc0, !PT ;  /* 0x000001fc1c1c7812 */ /* 0x000fc600078ec0ff */
[----:B-1----:R-:W-:Y:S02]  /*0800*/  IMAD R26, R22, 0x4, R21 ;  /* 0x00000004161a7824 */ /* 0x002fe400078e0215 */
[----:B------:R-:W-:-:S03]  /*0810*/  VIADD R21, R28, UR4 ;  /* 0x000000041c157c36 */ /* 0x000fc60008000000 */
[----:B0-----:R-:W-:Y:S01]  /*0820*/  LDS R25, [R26+0x8] ;  /* 0x000008001a197984 */ /* 0x001fe20000000800 */
[----:B------:R-:W-:-:S03]  /*0830*/  IMAD R21, R22, 0x4, R21 ;  /* 0x0000000416157824 */ /* 0x000fc600078e0215 */
[----:B------:R-:W5:Y:S04]  /*0840*/  LDS R22, [R26+0x4] ;  /* 0x000004001a167984 */ /* 0x000f680000000800 */
[----:B------:R-:W0:Y:S01]  /*0850*/  LDS R27, [R26] ;  /* 0x000000001a1b7984 */ /* 0x000e220000000800 */
[----:B-----5:R-:W-:Y:S01]  /*0860*/  FADD R5, R22, -R5 ;  /* 0x8000000516057221 */ /* 0x020fe20000000000 */
[----:B------:R-:W-:Y:S02]  /*0870*/  FADD R6, R25, -R6 ;  /* 0x8000000619067221 */ /* 0x000fe40000000000 */
[----:B------:R-:W1:Y:S01]  /*0880*/  LDS R22, [R26+0xc] ;  /* 0x00000c001a167984 */ /* 0x000e620000000800 */
[----:B0-----:R-:W-:-:S03]  /*0890*/  FADD R4, R27, -R4 ;  /* 0x800000041b047221 */ /* 0x001fc60000000000 */
[----:B------:R-:W0:Y:S04]  /*08a0*/  LDS R25, [R21+0x800] ;  /* 0x0008000015197984 */ /* 0x000e280000000800 */
[----:B------:R-:W-:Y:S04]  /*08b0*/  LDS R27, [R21+0x808] ;  /* 0x00080800151b7984 */ /* 0x000fe80000000800 */
[----:B------:R-:W2:Y:S01]  /*08c0*/  LDS R26, [R21+0x80c] ;  /* 0x00080c00151a7984 */ /* 0x000ea20000000800 */
[----:B---3--:R-:W-:Y:S01]  /*08d0*/  FADD R24, R8, 9.9999997473787516356e-06 ;  /* 0x3727c5ac08187421 */ /* 0x008fe20000000000 */
[----:B------:R-:W-:Y:S01]  /*08e0*/  FADD R29, R10, 9.9999997473787516356e-06 ;  /* 0x3727c5ac0a1d7421 */ /* 0x000fe20000000000 */
[----:B------:R-:W-:Y:S01]  /*08f0*/  FADD R9, R9, 9.9999997473787516356e-06 ;  /* 0x3727c5ac09097421 */ /* 0x000fe20000000000 */
[----:B------:R-:W-:-:S03]  /*0900*/  FADD R11, R11, 9.9999997473787516356e-06 ;  /* 0x3727c5ac0b0b7421 */ /* 0x000fc60000000000 */
[----:B------:R-:W3:Y:S08]  /*0910*/  MUFU.SQRT R24, R24 ;  /* 0x0000001800187308 */ /* 0x000ef00000002000 */
[----:B------:R-:W5:Y:S01]  /*0920*/  MUFU.SQRT R29, R29 ;  /* 0x0000001d001d7308 */ /* 0x000f620000002000 */
[----:B----4-:R-:W-:Y:S01]  /*0930*/  FADD R18, R18, 9.9999997473787516356e-06 ;  /* 0x3727c5ac12127421 */ /* 0x010fe20000000000 */
[----:B------:R-:W-:Y:S01]  /*0940*/  FADD R16, R16, 9.9999997473787516356e-06 ;  /* 0x3727c5ac10107421 */ /* 0x000fe20000000000 */
[----:B------:R-:W-:Y:S01]  /*0950*/  FADD R19, R19, 9.9999997473787516356e-06 ;  /* 0x3727c5ac13137421 */ /* 0x000fe20000000000 */
[----:B-1----:R-:W-:-:S02]  /*0960*/  FADD R7, R22, -R7 ;  /* 0x8000000716077221 */ /* 0x002fc40000000000 */
[----:B------:R-:W1:Y:S01]  /*0970*/  LDS R22, [R21+0x804] ;  /* 0x0008040015167984 */ /* 0x000e620000000800 */
[C---:B---3--:R-:W-:Y:S01]  /*0980*/  FSETP.GT.AND P3, PT, R24.reuse, 8.50705917302346158658e+37, PT ;  /* 0x7e8000001800780b */ /* 0x048fe20003f64000 */
[----:B------:R3:W4:Y:S01]  /*0990*/  MUFU.SQRT R8, R9 ;  /* 0x0000000900087308 */ /* 0x0007220000002000 */
[----:B------:R-:W-:Y:S01]  /*09a0*/  FSETP.GEU.AND P5, PT, R24, 1.175494350822287508e-38, PT ;  /* 0x008000001800780b */ /* 0x000fe20003fae000 */
[----:B0-----:R-:W-:Y:S01]  /*09b0*/  FADD R12, R25, -R12 ;  /* 0x8000000c190c7221 */ /* 0x001fe20000000000 */
[C---:B-----5:R-:W-:Y:S02]  /*09c0*/  FSETP.GT.AND P4, PT, R29.reuse, 8.50705917302346158658e+37, PT ;  /* 0x7e8000001d00780b */ /* 0x060fe40003f84000 */
[----:B------:R-:W-:-:S03]  /*09d0*/  FSETP.GEU.AND P2, PT, R29, 1.175494350822287508e-38, PT ;  /* 0x008000001d00780b */ /* 0x000fc60003f4e000 */
[----:B------:R-:W0:Y:S01]  /*09e0*/  MUFU.SQRT R11, R11 ;  /* 0x0000000b000b7308 */ /* 0x000e220000002000 */
[----:B---3--:R-:W-:Y:S02]  /*09f0*/  IMAD.MOV.U32 R9, RZ, RZ, 0x3e800000 ;  /* 0x3e800000ff097424 */ /* 0x008fe400078e00ff */
[----:B--2---:R-:W-:Y:S01]  /*0a00*/  FADD R15, R26, -R15 ;  /* 0x8000000f1a0f7221 */ /* 0x004fe20000000000 */
[----:B------:R-:W-:Y:S01]  /*0a10*/  @P3 FMUL R24, R24, 0.25 ;  /* 0x3e80000018183820 */ /* 0x000fe20000400000 */
[----:B----4-:R-:W-:-:S03]  /*0a20*/  FSETP.GT.AND P1, PT, R8, 8.50705917302346158658e+37, PT ;  /* 0x7e8000000800780b */ /* 0x010fc60003f24000 */
[----:B------:R-:W-:Y:S01]  /*0a30*/  @!P5 FMUL R24, R24, 16777216 ;  /* 0x4b8000001818d820 */ /* 0x000fe20000400000 */
[----:B------:R-:W2:Y:S01]  /*0a40*/  MUFU.SQRT R25, R18 ;  /* 0x0000001200197308 */ /* 0x000ea20000002000 */
[----:B------:R-:W-:Y:S01]  /*0a50*/  FSEL R31, R9, 1, P4 ;  /* 0x3f800000091f7808 */ /* 0x000fe20002000000 */
[----:B------:R-:W-:-:S04]  /*0a60*/  @P4 FMUL R29, R29, 0.25 ;  /* 0x3e8000001d1d4820 */ /* 0x000fc80000400000 */
[----:B------:R-:W-:Y:S01]  /*0a70*/  @!P2 FMUL R29, R29, 16777216 ;  /* 0x4b8000001d1da820 */ /* 0x000fe20000400000 */
[----:B0-----:R-:W-:Y:S01]  /*0a80*/  FSETP.GT.AND P6, PT, R11, 8.50705917302346158658e+37, PT ;  /* 0x7e8000000b00780b */ /* 0x001fe20003fc4000 */
[----:B------:R-:W-:Y:S01]  /*0a90*/  MUFU.SQRT R10, R16 ;  /* 0x00000010000a7308 */ /* 0x000fe20000002000 */
[----:B------:R-:W-:-:S07]  /*0aa0*/  @!P2 FMUL R31, R31, 16777216 ;  /* 0x4b8000001f1fa820 */ /* 0x000fce0000400000 */
[----:B------:R-:W0:Y:S01]  /*0ab0*/  MUFU.RCP R24, R24 ;  /* 0x0000001800187308 */ /* 0x000e220000001000 */
[----:B-1----:R-:W-:Y:S01]  /*0ac0*/  FADD R21, R22, -R13 ;  /* 0x8000000d16157221 */ /* 0x002fe20000000000 */
[----:B------:R-:W-:Y:S01]  /*0ad0*/  FADD R22, R27, -R14 ;  /* 0x8000000e1b167221 */ /* 0x000fe20000000000 */
[----:B------:R-:W-:-:S05]  /*0ae0*/  FSEL R27, R9, 1, P3 ;  /* 0x3f800000091b7808 */ /* 0x000fca0001800000 */
[----:B------:R-:W1:Y:S01]  /*0af0*/  MUFU.RCP R16, R29 ;  /* 0x0000001d00107308 */ /* 0x000e620000001000 */
[C---:B------:R-:W-:Y:S01]  /*0b00*/  FSETP.GEU.AND P3, PT, R8.reuse, 1.175494350822287508e-38, PT ;  /* 0x008000000800780b */ /* 0x040fe20003f6e000 */
[----:B------:R-:W-:Y:S01]  /*0b10*/  FADD R13, R17, 9.9999997473787516356e-06 ;  /* 0x3727c5ac110d7421 */ /* 0x000fe20000000000 */
[----:B------:R-:W-:Y:S01]  /*0b20*/  @P1 FMUL R8, R8, 0.25 ;  /* 0x3e80000008081820 */ /* 0x000fe20000400000 */
[----:B------:R-:W-:Y:S01]  /*0b30*/  FSEL R14, R9, 1, P1 ;  /* 0x3f800000090e7808 */ /* 0x000fe20000800000 */
[----:B------:R-:W-:Y:S01]  /*0b40*/  @!P5 FMUL R27, R27, 16777216 ;  /* 0x4b8000001b1bd820 */ /* 0x000fe20000400000 */
[----:B--2---:R-:W-:Y:S02]  /*0b50*/  FSETP.GT.AND P1, PT, R25, 8.50705917302346158658e+37, PT ;  /* 0x7e8000001900780b */ /* 0x004fe40003f24000 */
[----:B------:R-:W2:Y:S01]  /*0b60*/  MUFU.SQRT R28, R19 ;  /* 0x00000013001c7308 */ /* 0x000ea20000002000 */
[C---:B------:R-:W-:Y:S01]  /*0b70*/  FSETP.GEU.AND P5, PT, R11.reuse, 1.175494350822287508e-38, PT ;  /* 0x008000000b00780b */ /* 0x040fe20003fae000 */
[----:B0-----:R-:W-:Y:S01]  /*0b80*/  FMUL R17, R24, R27 ;  /* 0x0000001b18117220 */ /* 0x001fe20000400000 */
[----:B------:R-:W-:Y:S01]  /*0b90*/  @P6 FMUL R11, R11, 0.25 ;  /* 0x3e8000000b0b6820 */ /* 0x000fe20000400000 */
[----:B------:R-:W-:-:S02]  /*0ba0*/  FSETP.GT.AND P4, PT, R10, 8.50705917302346158658e+37, PT ;  /* 0x7e8000000a00780b */ /* 0x000fc40003f84000 */
[----:B------:R-:W-:Y:S01]  /*0bb0*/  @!P3 FMUL R8, R8, 16777216 ;  /* 0x4b8000000808b820 */ /* 0x000fe20000400000 */
[----:B------:R-:W-:Y:S01]  /*0bc0*/  @!P3 FMUL R14, R14, 16777216 ;  /* 0x4b8000000e0eb820 */ /* 0x000fe20000400000 */
[----:B------:R-:W0:Y:S01]  /*0bd0*/  MUFU.SQRT R13, R13 ;  /* 0x0000000d000d7308 */ /* 0x000e220000002000 */
[----:B-1----:R-:W-:Y:S01]  /*0be0*/  FMUL R27, R16, R31 ;  /* 0x0000001f101b7220 */ /* 0x002fe20000400000 */
[----:B------:R-:W-:Y:S01]  /*0bf0*/  FSEL R16, R9, 1, P6 ;  /* 0x3f80000009107808 */ /* 0x000fe20003000000 */
[----:B------:R-:W1:Y:S01]  /*0c00*/  LDC.64 R30, c[0x0][0x230] ;  /* 0x00008c00ff1e7b82 */ /* 0x000e620000000a00 */
[C---:B------:R-:W-:Y:S01]  /*0c10*/  FSETP.GEU.AND P6, PT, R25.reuse, 1.175494350822287508e-38, PT ;  /* 0x008000001900780b */ /* 0x040fe20003fce000 */
[----:B------:R-:W-:Y:S01]  /*0c20*/  @P1 FMUL R25, R25, 0.25 ;  /* 0x3e80000019191820 */ /* 0x000fe20000400000 */
[----:B------:R-:W-:Y:S01]  /*0c30*/  FSETP.GEU.AND P2, PT, R10, 1.175494350822287508e-38, PT ;  /* 0x008000000a00780b */ /* 0x000fe20003f4e000 */
[----:B------:R-:W-:Y:S01]  /*0c40*/  @!P5 FMUL R11, R11, 16777216 ;  /* 0x4b8000000b0bd820 */ /* 0x000fe20000400000 */
[----:B--2---:R-:W-:Y:S01]  /*0c50*/  FSETP.GT.AND P3, PT, R28, 8.50705917302346158658e+37, PT ;  /* 0x7e8000001c00780b */ /* 0x004fe20003f64000 */
[----:B------:R2:W3:Y:S01]  /*0c60*/  MUFU.RCP R19, R8 ;  /* 0x0000000800137308 */ /* 0x0004e20000001000 */
[----:B------:R-:W-:Y:S01]  /*0c70*/  @!P5 FMUL R16, R16, 16777216 ;  /* 0x4b8000001010d820 */ /* 0x000fe20000400000 */
[----:B------:R-:W-:Y:S01]  /*0c80*/  FSETP.GEU.AND P5, PT, R28, 1.175494350822287508e-38, PT ;  /* 0x008000001c00780b */ /* 0x000fe20003fae000 */
[----:B------:R-:W-:Y:S01]  /*0c90*/  @P4 FMUL R10, R10, 0.25 ;  /* 0x3e8000000a0a4820 */ /* 0x000fe20000400000 */
[----:B------:R-:W-:Y:S01]  /*0ca0*/  FSEL R24, R9, 1, P3 ;  /* 0x3f80000009187808 */ /* 0x000fe20001800000 */
[----:B------:R-:W-:-:S03]  /*0cb0*/  FMUL R27, R27, R6 ;  /* 0x000000061b1b7220 */ /* 0x000fc60000400000 */
[----:B------:R-:W-:Y:S01]  /*0cc0*/  @!P6 FMUL R25, R25, 16777216 ;  /* 0x4b8000001919e820 */ /* 0x000fe20000400000 */
[----:B--2---:R-:W-:Y:S01]  /*0cd0*/  FSEL R8, R9, 1, P1 ;  /* 0x3f80000009087808 */ /* 0x004fe20000800000 */
[----:B------:R-:W2:Y:S01]  /*0ce0*/  MUFU.RCP R11, R11 ;  /* 0x0000000b000b7308 */ /* 0x000ea20000001000 */
[C---:B0-----:R-:W-:Y:S01]  /*0cf0*/  FSETP.GT.AND P1, PT, R13.reuse, 8.50705917302346158658e+37, PT ;  /* 0x7e8000000d00780b */ /* 0x041fe20003f24000 */
[----:B------:R-:W-:Y:S01]  /*0d00*/  @P3 FMUL R28, R28, 0.25 ;  /* 0x3e8000001c1c3820 */ /* 0x000fe20000400000 */
[----:B------:R-:W-:Y:S01]  /*0d10*/  FSETP.GEU.AND P3, PT, R13, 1.175494350822287508e-38, PT ;  /* 0x008000000d00780b */ /* 0x000fe20003f6e000 */
[----:B------:R-:W-:Y:S01]  /*0d20*/  @!P2 FMUL R10, R10, 16777216 ;  /* 0x4b8000000a0aa820 */ /* 0x000fe20000400000 */
[----:B---3--:R-:W-:Y:S01]  /*0d30*/  FMUL R26, R19, R14 ;  /* 0x0000000e131a7220 */ /* 0x008fe20000400000 */
[----:B------:R-:W-:Y:S01]  /*0d40*/  @!P5 FMUL R28, R28, 16777216 ;  /* 0x4b8000001c1cd820 */ /* 0x000fe20000400000 */
[----:B------:R-:W0:Y:S01]  /*0d50*/  LDC.64 R18, c[0x0][0x228] ;  /* 0x00008a00ff127b82 */ /* 0x000e220000000a00 */
[----:B------:R-:W3:Y:S01]  /*0d60*/  MUFU.RCP R25, R25 ;  /* 0x0000001900197308 */ /* 0x000ee20000001000 */
[----:B------:R-:W-:Y:S01]  /*0d70*/  FMUL R26, R26, R5 ;  /* 0x000000051a1a7220 */ /* 0x000fe20000400000 */
[----:B------:R-:W-:Y:S01]  /*0d80*/  FSEL R5, R9, 1, P4 ;  /* 0x3f80000009057808 */ /* 0x000fe20002000000 */
[----:B------:R-:W-:Y:S01]  /*0d90*/  @!P6 FMUL R8, R8, 16777216 ;  /* 0x4b8000000808e820 */ /* 0x000fe20000400000 */
[----:B------:R-:W-:Y:S01]  /*0da0*/  FMUL R14, R17, R4 ;  /* 0x00000004110e7220 */ /* 0x000fe20000400000 */
[----:B------:R-:W-:Y:S01]  /*0db0*/  @!P5 FMUL R24, R24, 16777216 ;  /* 0x4b8000001818d820 */ /* 0x000fe20000400000 */
[----:B------:R-:W-:Y:S01]  /*0dc0*/  @P1 FMUL R13, R13, 0.25 ;  /* 0x3e8000000d0d1820 */ /* 0x000fe20000400000 */
[----:B--2---:R-:W-:Y:S01]  /*0dd0*/  FMUL R16, R11, R16 ;  /* 0x000000100b107220 */ /* 0x004fe20000400000 */
[----:B------:R-:W2:Y:S01]  /*0de0*/  MUFU.RCP R10, R10 ;  /* 0x0000000a000a7308 */ /* 0x000ea20000001000 */
[----:B------:R-:W-:Y:S01]  /*0df0*/  @!P2 FMUL R5, R5, 16777216 ;  /* 0x4b8000000505a820 */ /* 0x000fe20000400000 */
[----:B------:R-:W-:Y:S01]  /*0e00*/  @!P3 FMUL R13, R13, 16777216 ;  /* 0x4b8000000d0db820 */ /* 0x000fe20000400000 */
[----:B------:R-:W-:Y:S01]  /*0e10*/  FMUL R16, R16, R7 ;  /* 0x0000000710107220 */ /* 0x000fe20000400000 */
[----:B---3--:R-:W-:-:S04]  /*0e20*/  FMUL R7, R25, R8 ;  /* 0x0000000819077220 */ /* 0x008fc80000400000 */
[----:B------:R3:W4:Y:S01]  /*0e30*/  MUFU.RCP R11, R28 ;  /* 0x0000001c000b7308 */ /* 0x0007220000001000 */
[----:B------:R-:W-:Y:S01]  /*0e40*/  FMUL R22, R7, R22 ;  /* 0x0000001607167220 */ /* 0x000fe20000400000 */
[----:B------:R-:W-:Y:S01]  /*0e50*/  CS2R R6, SRZ ;  /* 0x0000000000067805 */ /* 0x000fe2000001ff00 */
[----:B--2---:R-:W-:-:S05]  /*0e60*/  FMUL R25, R10, R5 ;  /* 0x000000050a197220 */ /* 0x004fca0000400000 */
[----:B------:R-:W2:Y:S01]  /*0e70*/  MUFU.RCP R13, R13 ;  /* 0x0000000d000d7308 */ /* 0x000ea20000001000 */
[----:B---3--:R-:W-:Y:S02]  /*0e80*/  FSEL R28, R9, 1, P1 ;  /* 0x3f800000091c7808 */ /* 0x008fe40000800000 */
[----:B------:R-:W-:Y:S01]  /*0e90*/  CS2R R4, SRZ ;  /* 0x0000000000047805 */ /* 0x000fe2000001ff00 */
[----:B0-----:R-:W-:-:S04]  /*0ea0*/  IMAD.WIDE R8, R20, 0x4, R18 ;  /* 0x0000000414087825 */ /* 0x001fc800078e0212 */
[----:B------:R-:W-:Y:S01]  /*0eb0*/  FMUL R25, R25, R12 ;  /* 0x0000000c19197220 */ /* 0x000fe20000400000 */
[----:B------:R-:W-:Y:S01]  /*0ec0*/  @!P3 FMUL R28, R28, 16777216 ;  /* 0x4b8000001c1cb820 */ /* 0x000fe20000400000 */
[----:B----4-:R-:W-:Y:S01]  /*0ed0*/  FMUL R24, R11, R24 ;  /* 0x000000180b187220 */ /* 0x010fe20000400000 */
[----:B------:R0:W3:Y:S01]  /*0ee0*/  @!P0 LDG.E.EL.128 R4, desc[UR6][R8.64] ;  /* 0x0000000608048981 */ /* 0x0000e2000c2e1d00 */
[----:B------:R-:W-:Y:S01]  /*0ef0*/  CS2R R10, SRZ ;  /* 0x00000000000a7805 */ /* 0x000fe2000001ff00 */
[----:B------:R-:W-:-:S04]  /*0f00*/  IMAD.WIDE R18, R23, 0x4, R18 ;  /* 0x0000000417127825 */ /* 0x000fc800078e0212 */
[----:B------:R-:W-:Y:S01]  /*0f10*/  FMUL R24, R24, R15 ;  /* 0x0000000f18187220 */ /* 0x000fe20000400000 */
[----:B--2---:R-:W-:Y:S01]  /*0f20*/  FMUL R28, R13, R28 ;  /* 0x0000001c0d1c7220 */ /* 0x004fe20000400000 */
[----:B-1----:R-:W-:Y:S01]  /*0f30*/  IMAD.WIDE R12, R20, 0x4, R30 ;  /* 0x00000004140c7825 */ /* 0x002fe200078e021e */
[----:B0-----:R-:W-:-:S03]  /*0f40*/  CS2R R8, SRZ ;  /* 0x0000000000087805 */ /* 0x001fc6000001ff00 */
[----:B------:R-:W-:-:S03]  /*0f50*/  IMAD.WIDE R30, R23, 0x4, R30 ;  /* 0x00000004171e7825 */ /* 0x000fc600078e021e */
[----:B------:R0:W3:Y:S02]  /*0f60*/  @!P0 LDG.E.EL.128 R8, desc[UR6][R12.64] ;  /* 0x000000060c088981 */ /* 0x0000e4000c2e1d00 */
[----:B0-----:R-:W-:Y:S01]  /*0f70*/  CS2R R12, SRZ ;  /* 0x00000000000c7805 */ /* 0x001fe2000001ff00 */
[----:B---3--:R-:W-:Y:S01]  /*0f80*/  FFMA R4, R14, R4, R8 ;  /* 0x000000040e047223 */ /* 0x008fe20000000008 */
[----:B------:R-:W-:Y:S01]  /*0f90*/  CS2R R14, SRZ ;  /* 0x00000000000e7805 */ /* 0x000fe2000001ff00 */
[----:B------:R-:W-:Y:S01]  /*0fa0*/  FFMA R7, R16, R7, R11 ;  /* 0x0000000710077223 */ /* 0x000fe2000000000b */
[----:B------:R-:W-:-:S04]  /*0fb0*/  CS2R R16, SRZ ;  /* 0x0000000000107805 */ /* 0x000fc8000001ff00 */
[----:B------:R0:W2:Y:S02]  /*0fc0*/  @!P0 LDG.E.EL.128 R12, desc[UR6][R18.64] ;  /* 0x00000006120c8981 */ /* 0x0000a4000c2e1d00 */
[----:B0-----:R-:W-:-:S06]  /*0fd0*/  CS2R R18, SRZ ;  /* 0x0000000000127805 */ /* 0x001fcc000001ff00 */
[----:B------:R0:W2:Y:S02]  /*0fe0*/  @!P0 LDG.E.EL.128 R16, desc[UR6][R30.64] ;  /* 0x000000061e108981 */ /* 0x0000a4000c2e1d00 */
[----:B0-----:R-:W0:Y:S01]  /*0ff0*/  LDC.64 R30, c[0x0][0x238] ;  /* 0x00008e00ff1e7b82 */ /* 0x001e220000000a00 */
[----:B------:R-:W-:Y:S01]  /*1000*/  FFMA R6, R27, R6, R10 ;  /* 0x000000061b067223 */ /* 0x000fe2000000000a */
[----:B------:R-:W-:Y:S01]  /*1010*/  FFMA R5, R26, R5, R9 ;  /* 0x000000051a057223 */ /* 0x000fe20000000009 */
[----:B------:R-:W-:Y:S01]  /*1020*/  FMUL R28, R28, R21 ;  /* 0x000000151c1c7220 */ /* 0x000fe20000400000 */
[----:B------:R-:W-:Y:S01]  /*1030*/  IMAD R11, R3, 0x8, R0 ;  /* 0x00000008030b7824 */ /* 0x000fe200078e0200 */
[----:B------:R-:W-:Y:S02]  /*1040*/  FSETP.GEU.AND P1, PT, R7, RZ, PT ;  /* 0x000000ff0700720b */ /* 0x000fe40003f2e000 */
[----:B------:R-:W-:Y:S02]  /*1050*/  FSETP.GEU.AND P2, PT, R6, RZ, PT ;  /* 0x000000ff0600720b */ /* 0x000fe40003f4e000 */
[----:B------:R-:W-:-:S02]  /*1060*/  FSETP.GEU.AND P3, PT, R5, RZ, PT ;  /* 0x000000ff0500720b */ /* 0x000fc40003f6e000 */
[----:B------:R-:W-:Y:S02]  /*1070*/  FSETP.GEU.AND P4, PT, R4, RZ, PT ;  /* 0x000000ff0400720b */ /* 0x000fe40003f8e000 */
[----:B------:R-:W-:Y:S02]  /*1080*/  SEL R7, R7, RZ, P1 ;  /* 0x000000ff07077207 */ /* 0x000fe40000800000 */
[----:B------:R-:W-:Y:S02]  /*1090*/  SEL R6, R6, RZ, P2 ;  /* 0x000000ff06067207 */ /* 0x000fe40001000000 */
[----:B------:R-:W-:Y:S02]  /*10a0*/  SEL R5, R5, RZ, P3 ;  /* 0x000000ff05057207 */ /* 0x000fe40001800000 */
[----:B------:R-:W-:Y:S01]  /*10b0*/  SEL R4, R4, RZ, P4 ;  /* 0x000000ff04047207 */ /* 0x000fe20002000000 */
[----:B------:R-:W-:Y:S02]  /*10c0*/  IMAD R3, R2, 0x8, R0 ;  /* 0x0000000802037824 */ /* 0x000fe400078e0200 */
[----:B0-----:R-:W-:-:S05]  /*10d0*/  IMAD.WIDE R8, R11, 0x4, R30 ;  /* 0x000000040b087825 */ /* 0x001fca00078e021e */
[----:B------:R0:W-:Y:S01]  /*10e0*/  @!P0 STG.E.128 desc[UR6][R8.64], R4 ;  /* 0x0000000408008986 */ /* 0x0001e2000c101d06 */
[----:B------:R-:W-:-:S04]  /*10f0*/  IMAD.WIDE R30, R3, 0x4, R30 ;  /* 0x00000004031e7825 */ /* 0x000fc800078e021e */
[----:B--2---:R-:W-:Y:S01]  /*1100*/  FFMA R12, R25, R12, R16 ;  /* 0x0000000c190c7223 */ /* 0x004fe20000000010 */
[----:B------:R-:W-:Y:S01]  /*1110*/  FFMA R15, R24, R15, R19 ;  /* 0x0000000f180f7223 */ /* 0x000fe20000000013 */
[----:B------:R-:W-:Y:S01]  /*1120*/  FFMA R14, R22, R14, R18 ;  /* 0x0000000e160e7223 */ /* 0x000fe20000000012 */
[----:B------:R-:W-:Y:S02]  /*1130*/  FFMA R13, R28, R13, R17 ;  /* 0x0000000d1c0d7223 */ /* 0x000fe40000000011 */
[----:B------:R-:W-:Y:S02]  /*1140*/  FSETP.GEU.AND P4, PT, R12, RZ, PT ;  /* 0x000000ff0c00720b */ /* 0x000fe40003f8e000 */
[----:B------:R-:W-:Y:S02]  /*1150*/  FSETP.GEU.AND P1, PT, R15, RZ, PT ;  /* 0x000000ff0f00720b */ /* 0x000fe40003f2e000 */
[----:B------:R-:W-:Y:S02]  /*1160*/  FSETP.GEU.AND P2, PT, R14, RZ, PT ;  /* 0x000000ff0e00720b */ /* 0x000fe40003f4e000 */
[----:B------:R-:W-:-:S02]  /*1170*/  FSETP.GEU.AND P3, PT, R13, RZ, PT ;  /* 0x000000ff0d00720b */ /* 0x000fc40003f6e000 */
[----:B------:R-:W-:Y:S02]  /*1180*/  SEL R15, R15, RZ, P1 ;  /* 0x000000ff0f0f7207 */ /* 0x000fe40000800000 */
[----:B------:R-:W-:Y:S02]  /*1190*/  SEL R14, R14, RZ, P2 ;  /* 0x000000ff0e0e7207 */ /* 0x000fe40001000000 */
[----:B------:R-:W-:Y:S02]  /*11a0*/  SEL R13, R13, RZ, P3 ;  /* 0x000000ff0d0d7207 */ /* 0x000fe40001800000 */
[----:B------:R-:W-:Y:S01]  /*11b0*/  SEL R12, R12, RZ, P4 ;  /* 0x000000ff0c0c7207 */ /* 0x000fe20002000000 */
[----:B0-----:R-:W-:Y:S06]  /*11c0*/  @P0 EXIT ;  /* 0x000000000000094d */ /* 0x001fec0003800000 */
[----:B------:R-:W-:Y:S01]  /*11d0*/  STG.E.128 desc[UR6][R30.64], R12 ;  /* 0x0000000c1e007986 */ /* 0x000fe2000c101d06 */
[----:B------:R-:W-:Y:S05]  /*11e0*/  EXIT ;  /* 0x000000000000794d */ /* 0x000fea0003800000 */
.L_x_0:
[----:B------:R-:W-:-:S00]  /*11f0*/  BRA `(.L_x_0) ;  /* 0xfffffffc00fc7947 */ /* 0x000fc0000383ffff */
[----:B------:R-:W-:-:S00]  /*1200*/  NOP ;  /* 0x0000000000007918 */ /* 0x000fc00000000000 */
[----:B------:R-:W-:-:S00]  /*1210*/  NOP ;  /* 0x0000000000007918 */ /* 0x000fc00000000000 */
[----:B------:R-:W-:-:S00]  /*1220*/  NOP ;  /* 0x0000000000007918 */ /* 0x000fc00000000000 */
[----:B------:R-:W-:-:S00]  /*1230*/  NOP ;  /* 0x0000000000007918 */ /* 0x000fc00000000000 */
[----:B------:R-:W-:-:S00]  /*1240*/  NOP ;  /* 0x0000000000007918 */ /* 0x000fc00000000000 */
[----:B------:R-:W-:-:S00]  /*1250*/  NOP ;  /* 0x0000000000007918 */ /* 0x000fc00000000000 */
[----:B------:R-:W-:-:S00]  /*1260*/  NOP ;  /* 0x0000000000007918 */ /* 0x000fc00000000000 */
[----:B------:R-:W-:-:S00]  /*1270*/  NOP ;  /* 0x0000000000007918 */ /* 0x000fc00000000000 */
.L_x_1:


//--------------------- .nv.global.init           --------------------------
	.section	.nv.global.init,"aw",@progbits
.nv.global.init:
	.type		_$_str,@object
	.size		_$_str,(_$_str_$_2 - _$_str)
_$_str:
        /*0000*/ 	.byte	0x5f, 0x5f, 0x43, 0x55, 0x44, 0x41, 0x5f, 0x46, 0x54, 0x5a, 0x00
	.type		_$_str_$_2,@object
	.size		_$_str_$_2,(.L_1 - _$_str_$_2)
_$_str_$_2:
        /*000b*/ 	.byte	0x5f, 0x5f, 0x43, 0x55, 0x44, 0x41, 0x5f, 0x50, 0x52, 0x45, 0x43, 0x5f, 0x53, 0x51, 0x52, 0x54
        /*001b*/ 	.byte	0x00
.L_1:


//--------------------- .nv.shared.triton_poi_fused_pixel_shuffle_16 --------------------------
	.section	.nv.shared.triton_poi_fused_pixel_shuffle_16,"aw",@nobits
	.sectionflags	@""
	.align	16
	.zero		1024


//--------------------- .nv.constant0.triton_poi_fused_pixel_shuffle_16 --------------------------
	.section	.nv.constant0.triton_poi_fused_pixel_shuffle_16,"a",@progbits
	.sectionflags	@""
	.align	4
.nv.constant0.triton_poi_fused_pixel_shuffle_16:
	.zero		584
